//
// Generated by NVIDIA NVVM Compiler
//
// Compiler Build ID: CL-36424714
// Cuda compilation tools, release 13.0, V13.0.88
// Based on NVVM 20.0.0
//

.version 9.0
.target sm_100
.address_size 64

	// .globl	_Z20parallelLinearSearchPxxS_Pix
// _ZZ20parallelLinearSearchPxxS_PixE9sharedArr has been demoted
// _ZZ17parallelInnerJoinPxS_S_PixxE10sharedArr2 has been demoted

.visible .entry _Z20parallelLinearSearchPxxS_Pix(
	.param .u64 .ptr .align 1 _Z20parallelLinearSearchPxxS_Pix_param_0,
	.param .u64 _Z20parallelLinearSearchPxxS_Pix_param_1,
	.param .u64 .ptr .align 1 _Z20parallelLinearSearchPxxS_Pix_param_2,
	.param .u64 .ptr .align 1 _Z20parallelLinearSearchPxxS_Pix_param_3,
	.param .u64 _Z20parallelLinearSearchPxxS_Pix_param_4
)
{
	.reg .pred 	%p<5>;
	.reg .b32 	%r<9>;
	.reg .b64 	%rd<17>;
	// demoted variable
	.shared .align 8 .b8 _ZZ20parallelLinearSearchPxxS_PixE9sharedArr[2048];
	ld.param.u64 	%rd2, [_Z20parallelLinearSearchPxxS_Pix_param_0];
	ld.param.u64 	%rd3, [_Z20parallelLinearSearchPxxS_Pix_param_1];
	ld.param.u64 	%rd4, [_Z20parallelLinearSearchPxxS_Pix_param_2];
	ld.param.u64 	%rd5, [_Z20parallelLinearSearchPxxS_Pix_param_3];
	ld.param.u64 	%rd6, [_Z20parallelLinearSearchPxxS_Pix_param_4];
	mov.u32 	%r3, %ctaid.x;
	mov.u32 	%r4, %ntid.x;
	mov.u32 	%r5, %tid.x;
	mad.lo.s32 	%r6, %r3, %r4, %r5;
	cvt.u64.u32 	%rd1, %r6;
	cvt.u64.u32 	%rd7, %r5;
	setp.le.s64 	%p1, %rd3, %rd7;
	shl.b32 	%r7, %r5, 3;
	mov.u32 	%r8, _ZZ20parallelLinearSearchPxxS_PixE9sharedArr;
	add.s32 	%r1, %r8, %r7;
	@%p1 bra 	$L__BB0_2;
	cvta.to.global.u64 	%rd8, %rd2;
	shl.b64 	%rd9, %rd1, 3;
	add.s64 	%rd10, %rd8, %rd9;
	ld.global.u64 	%rd11, [%rd10];
	st.shared.u64 	[%r1], %rd11;
$L__BB0_2:
	bar.sync 	0;
	setp.le.s64 	%p2, %rd3, %rd1;
	@%p2 bra 	$L__BB0_6;
	ld.shared.u64 	%rd12, [%r1];
	setp.ne.s64 	%p3, %rd12, %rd6;
	@%p3 bra 	$L__BB0_6;
	cvta.to.global.u64 	%rd13, %rd5;
	atom.global.add.u32 	%r2, [%rd13], 1;
	setp.gt.s32 	%p4, %r2, 999;
	@%p4 bra 	$L__BB0_6;
	cvta.to.global.u64 	%rd14, %rd4;
	mul.wide.s32 	%rd15, %r2, 8;
	add.s64 	%rd16, %rd14, %rd15;
	st.global.u64 	[%rd16], %rd1;
$L__BB0_6:
	ret;

}
	// .globl	_Z17parallelMergeSortPxS_xx
.visible .entry _Z17parallelMergeSortPxS_xx(
	.param .u64 .ptr .align 1 _Z17parallelMergeSortPxS_xx_param_0,
	.param .u64 .ptr .align 1 _Z17parallelMergeSortPxS_xx_param_1,
	.param .u64 _Z17parallelMergeSortPxS_xx_param_2,
	.param .u64 _Z17parallelMergeSortPxS_xx_param_3
)
{
	.reg .pred 	%p<11>;
	.reg .b32 	%r<5>;
	.reg .b64 	%rd<46>;

	ld.param.u64 	%rd24, [_Z17parallelMergeSortPxS_xx_param_0];
	ld.param.u64 	%rd21, [_Z17parallelMergeSortPxS_xx_param_1];
	ld.param.u64 	%rd22, [_Z17parallelMergeSortPxS_xx_param_2];
	ld.param.u64 	%rd23, [_Z17parallelMergeSortPxS_xx_param_3];
	cvta.to.global.u64 	%rd1, %rd24;
	mov.u32 	%r1, %tid.x;
	mov.u32 	%r2, %ctaid.x;
	mov.u32 	%r3, %ntid.x;
	mad.lo.s32 	%r4, %r2, %r3, %r1;
	cvt.u64.u32 	%rd25, %r4;
	mul.lo.s64 	%rd43, %rd23, %rd25;
	setp.ge.s64 	%p1, %rd43, %rd22;
	@%p1 bra 	$L__BB1_11;
	shr.u64 	%rd26, %rd23, 63;
	add.s64 	%rd27, %rd23, %rd26;
	shr.s64 	%rd28, %rd27, 1;
	add.s64 	%rd29, %rd43, %rd28;
	min.s64 	%rd3, %rd29, %rd22;
	add.s64 	%rd30, %rd43, %rd23;
	min.s64 	%rd4, %rd30, %rd22;
	setp.lt.s64 	%p2, %rd23, 2;
	setp.ge.s64 	%p3, %rd29, %rd4;
	and.pred  	%p4, %p2, %p3;
	@%p4 bra 	$L__BB1_11;
	cvta.to.global.u64 	%rd5, %rd21;
	mov.u64 	%rd44, %rd3;
	mov.u64 	%rd42, %rd43;
$L__BB1_3:
	setp.ne.s64 	%p5, %rd44, %rd4;
	@%p5 bra 	$L__BB1_5;
	add.s64 	%rd9, %rd43, 1;
	shl.b64 	%rd36, %rd43, 3;
	add.s64 	%rd45, %rd1, %rd36;
	mov.u64 	%rd43, %rd9;
	mov.u64 	%rd44, %rd4;
	bra.uni 	$L__BB1_10;
$L__BB1_5:
	setp.ne.s64 	%p6, %rd43, %rd3;
	@%p6 bra 	$L__BB1_7;
	add.s64 	%rd11, %rd44, 1;
	shl.b64 	%rd35, %rd44, 3;
	add.s64 	%rd45, %rd1, %rd35;
	mov.u64 	%rd43, %rd3;
	mov.u64 	%rd44, %rd11;
	bra.uni 	$L__BB1_10;
$L__BB1_7:
	shl.b64 	%rd31, %rd43, 3;
	add.s64 	%rd45, %rd1, %rd31;
	ld.global.u64 	%rd32, [%rd45];
	shl.b64 	%rd33, %rd44, 3;
	add.s64 	%rd14, %rd1, %rd33;
	ld.global.u64 	%rd34, [%rd14];
	setp.ge.s64 	%p7, %rd32, %rd34;
	@%p7 bra 	$L__BB1_9;
	add.s64 	%rd43, %rd43, 1;
	bra.uni 	$L__BB1_10;
$L__BB1_9:
	add.s64 	%rd44, %rd44, 1;
	mov.u64 	%rd45, %rd14;
$L__BB1_10:
	ld.global.u64 	%rd37, [%rd45];
	shl.b64 	%rd38, %rd42, 3;
	add.s64 	%rd39, %rd5, %rd38;
	st.global.u64 	[%rd39], %rd37;
	add.s64 	%rd42, %rd42, 1;
	setp.lt.s64 	%p8, %rd43, %rd3;
	setp.lt.s64 	%p9, %rd44, %rd4;
	or.pred  	%p10, %p8, %p9;
	@%p10 bra 	$L__BB1_3;
$L__BB1_11:
	ret;

}
	// .globl	_Z17parallelInnerJoinPxS_S_Pixx
.visible .entry _Z17parallelInnerJoinPxS_S_Pixx(
	.param .u64 .ptr .align 1 _Z17parallelInnerJoinPxS_S_Pixx_param_0,
	.param .u64 .ptr .align 1 _Z17parallelInnerJoinPxS_S_Pixx_param_1,
	.param .u64 .ptr .align 1 _Z17parallelInnerJoinPxS_S_Pixx_param_2,
	.param .u64 .ptr .align 1 _Z17parallelInnerJoinPxS_S_Pixx_param_3,
	.param .u64 _Z17parallelInnerJoinPxS_S_Pixx_param_4,
	.param .u64 _Z17parallelInnerJoinPxS_S_Pixx_param_5
)
{
	.reg .pred 	%p<19>;
	.reg .b32 	%r<25>;
	.reg .b64 	%rd<58>;
	// demoted variable
	.shared .align 8 .b8 _ZZ17parallelInnerJoinPxS_S_PixxE10sharedArr2[2048];
	ld.param.u64 	%rd15, [_Z17parallelInnerJoinPxS_S_Pixx_param_0];
	ld.param.u64 	%rd16, [_Z17parallelInnerJoinPxS_S_Pixx_param_1];
	ld.param.u64 	%rd19, [_Z17parallelInnerJoinPxS_S_Pixx_param_2];
	ld.param.u64 	%rd20, [_Z17parallelInnerJoinPxS_S_Pixx_param_3];
	ld.param.u64 	%rd17, [_Z17parallelInnerJoinPxS_S_Pixx_param_4];
	ld.param.u64 	%rd18, [_Z17parallelInnerJoinPxS_S_Pixx_param_5];
	cvta.to.global.u64 	%rd1, %rd19;
	cvta.to.global.u64 	%rd2, %rd20;
	mov.u32 	%r12, %ctaid.x;
	mov.u32 	%r13, %ntid.x;
	mov.u32 	%r1, %tid.x;
	mad.lo.s32 	%r14, %r12, %r13, %r1;
	cvt.u64.u32 	%rd3, %r14;
	cvt.u64.u32 	%rd21, %r1;
	setp.le.s64 	%p1, %rd18, %rd21;
	@%p1 bra 	$L__BB2_2;
	cvta.to.global.u64 	%rd22, %rd16;
	shl.b64 	%rd23, %rd3, 3;
	add.s64 	%rd24, %rd22, %rd23;
	ld.global.u64 	%rd25, [%rd24];
	shl.b32 	%r15, %r1, 3;
	mov.u32 	%r16, _ZZ17parallelInnerJoinPxS_S_PixxE10sharedArr2;
	add.s32 	%r17, %r16, %r15;
	st.shared.u64 	[%r17], %rd25;
$L__BB2_2:
	bar.sync 	0;
	setp.le.s64 	%p2, %rd17, %rd3;
	setp.lt.s64 	%p3, %rd18, 1;
	or.pred  	%p4, %p2, %p3;
	@%p4 bra 	$L__BB2_24;
	cvta.to.global.u64 	%rd27, %rd15;
	shl.b64 	%rd28, %rd3, 3;
	add.s64 	%rd4, %rd27, %rd28;
	and.b64  	%rd56, %rd18, 3;
	setp.lt.u64 	%p5, %rd18, 4;
	mov.b64 	%rd57, 0;
	@%p5 bra 	$L__BB2_18;
	and.b64  	%rd57, %rd18, 9223372036854775804;
	mov.u32 	%r19, _ZZ17parallelInnerJoinPxS_S_PixxE10sharedArr2;
	add.s32 	%r23, %r19, 16;
	neg.s64 	%rd7, %rd57;
	mov.b64 	%rd54, 0;
$L__BB2_5:
	ld.global.u64 	%rd30, [%rd4];
	ld.shared.u64 	%rd31, [%r23+-16];
	setp.ne.s64 	%p6, %rd30, %rd31;
	@%p6 bra 	$L__BB2_8;
	atom.global.add.u32 	%r3, [%rd2], 1;
	setp.gt.s32 	%p7, %r3, 999999;
	@%p7 bra 	$L__BB2_8;
	mul.wide.s32 	%rd32, %r3, 16;
	add.s64 	%rd33, %rd1, %rd32;
	st.global.u64 	[%rd33], %rd3;
	st.global.u64 	[%rd33+8], %rd54;
$L__BB2_8:
	ld.global.u64 	%rd34, [%rd4];
	ld.shared.u64 	%rd35, [%r23+-8];
	setp.ne.s64 	%p8, %rd34, %rd35;
	@%p8 bra 	$L__BB2_11;
	atom.global.add.u32 	%r4, [%rd2], 1;
	setp.gt.s32 	%p9, %r4, 999999;
	@%p9 bra 	$L__BB2_11;
	mul.wide.s32 	%rd36, %r4, 16;
	add.s64 	%rd37, %rd1, %rd36;
	st.global.u64 	[%rd37], %rd3;
	add.s64 	%rd38, %rd54, 1;
	st.global.u64 	[%rd37+8], %rd38;
$L__BB2_11:
	ld.global.u64 	%rd39, [%rd4];
	ld.shared.u64 	%rd40, [%r23];
	setp.ne.s64 	%p10, %rd39, %rd40;
	@%p10 bra 	$L__BB2_14;
	atom.global.add.u32 	%r5, [%rd2], 1;
	setp.gt.s32 	%p11, %r5, 999999;
	@%p11 bra 	$L__BB2_14;
	mul.wide.s32 	%rd41, %r5, 16;
	add.s64 	%rd42, %rd1, %rd41;
	st.global.u64 	[%rd42], %rd3;
	add.s64 	%rd43, %rd54, 2;
	st.global.u64 	[%rd42+8], %rd43;
$L__BB2_14:
	ld.global.u64 	%rd44, [%rd4];
	ld.shared.u64 	%rd45, [%r23+8];
	setp.ne.s64 	%p12, %rd44, %rd45;
	@%p12 bra 	$L__BB2_17;
	atom.global.add.u32 	%r6, [%rd2], 1;
	setp.gt.s32 	%p13, %r6, 999999;
	@%p13 bra 	$L__BB2_17;
	mul.wide.s32 	%rd46, %r6, 16;
	add.s64 	%rd47, %rd1, %rd46;
	st.global.u64 	[%rd47], %rd3;
	add.s64 	%rd48, %rd54, 3;
	st.global.u64 	[%rd47+8], %rd48;
$L__BB2_17:
	add.s64 	%rd54, %rd54, 4;
	add.s64 	%rd49, %rd7, %rd54;
	add.s32 	%r23, %r23, 32;
	setp.ne.s64 	%p14, %rd49, 0;
	@%p14 bra 	$L__BB2_5;
$L__BB2_18:
	setp.eq.s64 	%p15, %rd56, 0;
	@%p15 bra 	$L__BB2_24;
	cvt.u32.u64 	%r20, %rd57;
	shl.b32 	%r21, %r20, 3;
	mov.u32 	%r22, _ZZ17parallelInnerJoinPxS_S_PixxE10sharedArr2;
	add.s32 	%r24, %r22, %r21;
$L__BB2_20:
	.pragma "nounroll";
	ld.global.u64 	%rd50, [%rd4];
	ld.shared.u64 	%rd51, [%r24];
	setp.ne.s64 	%p16, %rd50, %rd51;
	@%p16 bra 	$L__BB2_23;
	atom.global.add.u32 	%r10, [%rd2], 1;
	setp.gt.s32 	%p17, %r10, 999999;
	@%p17 bra 	$L__BB2_23;
	mul.wide.s32 	%rd52, %r10, 16;
	add.s64 	%rd53, %rd1, %rd52;
	st.global.u64 	[%rd53], %rd3;
	st.global.u64 	[%rd53+8], %rd57;
$L__BB2_23:
	add.s64 	%rd57, %rd57, 1;
	add.s32 	%r24, %r24, 8;
	add.s64 	%rd56, %rd56, -1;
	setp.ne.s64 	%p18, %rd56, 0;
	@%p18 bra 	$L__BB2_20;
$L__BB2_24:
	ret;

}


// ===== COMPILED SASS (sm_100) =====

	.target	sm_100

	.elftype	@"ET_EXEC"


//--------------------- .note.nv.tkinfo           --------------------------
	.section	.note.nv.tkinfo,"",@"SHT_NOTE"
	.sectionflags	@"SHF_NOTE_NV_TKINFO"
	.tkinfo
        /*0018*/ 	.word	0x00000002
        /*0030*/ 	.string	""
        /*0030*/ 	.string	"ptxas"
        /*0030*/ 	.string	"Cuda compilation tools, release 13.0, V13.0.88"
        /*0030*/ 	.string	"Build cuda_13.0.r13.0/compiler.36424714_0"
        /*0030*/ 	.string	"-arch sm_100 -m 64 "



//--------------------- .note.nv.cuinfo           --------------------------
	.section	.note.nv.cuinfo,"",@"SHT_NOTE"
	.sectionflags	@"SHF_NOTE_NV_CUINFO"
        /*0018*/ 	.short	0x0002
        /*001a*/ 	.short	0x0064
        /*001c*/ 	.short	0x0082
	.zero		2


//--------------------- .nv.info                  --------------------------
	.section	.nv.info,"",@"SHT_CUDA_INFO"
	.align	4


	//----- nvinfo : EIATTR_REGCOUNT
	.align		4
        /*0000*/ 	.byte	0x04, 0x2f
        /*0002*/ 	.short	(.L_1 - .L_0)
	.align		4
.L_0:
        /*0004*/ 	.word	index@(_Z20parallelLinearSearchPxxS_Pix)
        /*0008*/ 	.word	0x0000000c


	//----- nvinfo : EIATTR_FRAME_SIZE
	.align		4
.L_1:
        /*000c*/ 	.byte	0x04, 0x11
        /*000e*/ 	.short	(.L_3 - .L_2)
	.align		4
.L_2:
        /*0010*/ 	.word	index@(_Z20parallelLinearSearchPxxS_Pix)
        /*0014*/ 	.word	0x00000000


	//----- nvinfo : EIATTR_REGCOUNT
	.align		4
.L_3:
        /*0018*/ 	.byte	0x04, 0x2f
        /*001a*/ 	.short	(.L_5 - .L_4)
	.align		4
.L_4:
        /*001c*/ 	.word	index@(_Z17parallelMergeSortPxS_xx)
        /*0020*/ 	.word	0x00000015


	//----- nvinfo : EIATTR_FRAME_SIZE
	.align		4
.L_5:
        /*0024*/ 	.byte	0x04, 0x11
        /*0026*/ 	.short	(.L_7 - .L_6)
	.align		4
.L_6:
        /*0028*/ 	.word	index@(_Z17parallelMergeSortPxS_xx)
        /*002c*/ 	.word	0x00000000


	//----- nvinfo : EIATTR_REGCOUNT
	.align		4
.L_7:
        /*0030*/ 	.byte	0x04, 0x2f
        /*0032*/ 	.short	(.L_9 - .L_8)
	.align		4
.L_8:
        /*0034*/ 	.word	index@(_Z17parallelInnerJoinPxS_S_Pixx)
        /*0038*/ 	.word	0x00000019


	//----- nvinfo : EIATTR_FRAME_SIZE
	.align		4
.L_9:
        /*003c*/ 	.byte	0x04, 0x11
        /*003e*/ 	.short	(.L_11 - .L_10)
	.align		4
.L_10:
        /*0040*/ 	.word	index@(_Z17parallelInnerJoinPxS_S_Pixx)
        /*0044*/ 	.word	0x00000000


	//----- nvinfo : EIATTR_MIN_STACK_SIZE
	.align		4
.L_11:
        /*0048*/ 	.byte	0x04, 0x12
        /*004a*/ 	.short	(.L_13 - .L_12)
	.align		4
.L_12:
        /*004c*/ 	.word	index@(_Z17parallelInnerJoinPxS_S_Pixx)
        /*0050*/ 	.word	0x00000000


	//----- nvinfo : EIATTR_MIN_STACK_SIZE
	.align		4
.L_13:
        /*0054*/ 	.byte	0x04, 0x12
        /*0056*/ 	.short	(.L_15 - .L_14)
	.align		4
.L_14:
        /*0058*/ 	.word	index@(_Z17parallelMergeSortPxS_xx)
        /*005c*/ 	.word	0x00000000


	//----- nvinfo : EIATTR_MIN_STACK_SIZE
	.align		4
.L_15:
        /*0060*/ 	.byte	0x04, 0x12
        /*0062*/ 	.short	(.L_17 - .L_16)
	.align		4
.L_16:
        /*0064*/ 	.word	index@(_Z20parallelLinearSearchPxxS_Pix)
        /*0068*/ 	.word	0x00000000
.L_17:


//--------------------- .nv.compat                --------------------------
	.section	.nv.compat,"",@"SHT_CUDA_COMPAT_INFO"
	.align	4
        /*0000*/ 	.byte	0x02, 0x09, 0x00, 0x00, 0x02, 0x02, 0x01, 0x00, 0x02, 0x05, 0x05, 0x00, 0x03, 0x07, 0x01, 0x01
        /*0010*/ 	.byte	0x02, 0x03, 0x00, 0x00, 0x02, 0x06, 0x01, 0x00, 0x04, 0x0b, 0x08, 0x00, 0x09, 0x00, 0x00, 0x00
        /*0020*/ 	.byte	0x00, 0x00, 0x00, 0x00


//--------------------- .nv.info._Z17parallelInnerJoinPxS_S_Pixx --------------------------
	.section	.nv.info._Z17parallelInnerJoinPxS_S_Pixx,"",@"SHT_CUDA_INFO"
	.sectionflags	@""
	.align	4


	//----- nvinfo : EIATTR_CUDA_API_VERSION
	.align		4
        /*0000*/ 	.byte	0x04, 0x37
        /*0002*/ 	.short	(.L_19 - .L_18)
.L_18:
        /*0004*/ 	.word	0x00000082


	//----- nvinfo : EIATTR_KPARAM_INFO
	.align		4
.L_19:
        /*0008*/ 	.byte	0x04, 0x17
        /*000a*/ 	.short	(.L_21 - .L_20)
.L_20:
        /*000c*/ 	.word	0x00000000
        /*0010*/ 	.short	0x0005
        /*0012*/ 	.short	0x0028
        /*0014*/ 	.byte	0x00, 0xf0, 0x21, 0x00


	//----- nvinfo : EIATTR_KPARAM_INFO
	.align		4
.L_21:
        /*0018*/ 	.byte	0x04, 0x17
        /*001a*/ 	.short	(.L_23 - .L_22)
.L_22:
        /*001c*/ 	.word	0x00000000
        /*0020*/ 	.short	0x0004
        /*0022*/ 	.short	0x0020
        /*0024*/ 	.byte	0x00, 0xf0, 0x21, 0x00


	//----- nvinfo : EIATTR_KPARAM_INFO
	.align		4
.L_23:
        /*0028*/ 	.byte	0x04, 0x17
        /*002a*/ 	.short	(.L_25 - .L_24)
.L_24:
        /*002c*/ 	.word	0x00000000
        /*0030*/ 	.short	0x0003
        /*0032*/ 	.short	0x0018
        /*0034*/ 	.byte	0x00, 0xf5, 0x21, 0x00


	//----- nvinfo : EIATTR_KPARAM_INFO
	.align		4
.L_25:
        /*0038*/ 	.byte	0x04, 0x17
        /*003a*/ 	.short	(.L_27 - .L_26)
.L_26:
        /*003c*/ 	.word	0x00000000
        /*0040*/ 	.short	0x0002
        /*0042*/ 	.short	0x0010
        /*0044*/ 	.byte	0x00, 0xf5, 0x21, 0x00


	//----- nvinfo : EIATTR_KPARAM_INFO
	.align		4
.L_27:
        /*0048*/ 	.byte	0x04, 0x17
        /*004a*/ 	.short	(.L_29 - .L_28)
.L_28:
        /*004c*/ 	.word	0x00000000
        /*0050*/ 	.short	0x0001
        /*0052*/ 	.short	0x0008
        /*0054*/ 	.byte	0x00, 0xf5, 0x21, 0x00


	//----- nvinfo : EIATTR_KPARAM_INFO
	.align		4
.L_29:
        /*0058*/ 	.byte	0x04, 0x17
        /*005a*/ 	.short	(.L_31 - .L_30)
.L_30:
        /*005c*/ 	.word	0x00000000
        /*0060*/ 	.short	0x0000
        /*0062*/ 	.short	0x0000
        /*0064*/ 	.byte	0x00, 0xf5, 0x21, 0x00


	//----- nvinfo : EIATTR_SPARSE_MMA_MASK
	.align		4
.L_31:
        /*0068*/ 	.byte	0x03, 0x50
        /*006a*/ 	.short	0x0000


	//----- nvinfo : EIATTR_MAXREG_COUNT
	.align		4
        /*006c*/ 	.byte	0x03, 0x1b
        /*006e*/ 	.short	0x00ff


	//----- nvinfo : EIATTR_NUM_BARRIERS
	.align		4
        /*0070*/ 	.byte	0x02, 0x4c
        /*0072*/ 	.byte	0x01
	.zero		1


	//----- nvinfo : EIATTR_MERCURY_ISA_VERSION
	.align		4
        /*0074*/ 	.byte	0x03, 0x5f
        /*0076*/ 	.short	0x0101


	//----- nvinfo : EIATTR_INT_WARP_WIDE_INSTR_OFFSETS
	.align		4
        /*0078*/ 	.byte	0x04, 0x31
        /*007a*/ 	.short	(.L_33 - .L_32)


	//   ....[0]....
.L_32:
        /*007c*/ 	.word	0x00000320


	//   ....[1]....
        /*0080*/ 	.word	0x000003b0


	//   ....[2]....
        /*0084*/ 	.word	0x000004b0


	//   ....[3]....
        /*0088*/ 	.word	0x00000540


	//   ....[4]....
        /*008c*/ 	.word	0x00000650


	//   ....[5]....
        /*0090*/ 	.word	0x000006e0


	//   ....[6]....
        /*0094*/ 	.word	0x000007e0


	//   ....[7]....
        /*0098*/ 	.word	0x00000870


	//   ....[8]....
        /*009c*/ 	.word	0x00000ab0


	//   ....[9]....
        /*00a0*/ 	.word	0x00000b40


	//----- nvinfo : EIATTR_VRC_CTA_INIT_COUNT
	.align		4
.L_33:
        /*00a4*/ 	.byte	0x02, 0x4a
	.zero		1
	.zero		1


	//----- nvinfo : EIATTR_EXIT_INSTR_OFFSETS
	.align		4
        /*00a8*/ 	.byte	0x04, 0x1c
        /*00aa*/ 	.short	(.L_35 - .L_34)


	//   ....[0]....
.L_34:
        /*00ac*/ 	.word	0x00000180


	//   ....[1]....
        /*00b0*/ 	.word	0x000009b0


	//   ....[2]....
        /*00b4*/ 	.word	0x00000c00


	//----- nvinfo : EIATTR_CRS_STACK_SIZE
	.align		4
.L_35:
        /*00b8*/ 	.byte	0x04, 0x1e
        /*00ba*/ 	.short	(.L_37 - .L_36)
.L_36:
        /*00bc*/ 	.word	0x00000000


	//----- nvinfo : EIATTR_CBANK_PARAM_SIZE
	.align		4
.L_37:
        /*00c0*/ 	.byte	0x03, 0x19
        /*00c2*/ 	.short	0x0030


	//----- nvinfo : EIATTR_PARAM_CBANK
	.align		4
        /*00c4*/ 	.byte	0x04, 0x0a
        /*00c6*/ 	.short	(.L_39 - .L_38)
	.align		4
.L_38:
        /*00c8*/ 	.word	index@(.nv.constant0._Z17parallelInnerJoinPxS_S_Pixx)
        /*00cc*/ 	.short	0x0380
        /*00ce*/ 	.short	0x0030


	//----- nvinfo : EIATTR_SW_WAR
	.align		4
.L_39:
        /*00d0*/ 	.byte	0x04, 0x36
        /*00d2*/ 	.short	(.L_41 - .L_40)
.L_40:
        /*00d4*/ 	.word	0x00000008
.L_41:


//--------------------- .nv.info._Z17parallelMergeSortPxS_xx --------------------------
	.section	.nv.info._Z17parallelMergeSortPxS_xx,"",@"SHT_CUDA_INFO"
	.sectionflags	@""
	.align	4


	//----- nvinfo : EIATTR_CUDA_API_VERSION
	.align		4
        /*0000*/ 	.byte	0x04, 0x37
        /*0002*/ 	.short	(.L_43 - .L_42)
.L_42:
        /*0004*/ 	.word	0x00000082


	//----- nvinfo : EIATTR_KPARAM_INFO
	.align		4
.L_43:
        /*0008*/ 	.byte	0x04, 0x17
        /*000a*/ 	.short	(.L_45 - .L_44)
.L_44:
        /*000c*/ 	.word	0x00000000
        /*0010*/ 	.short	0x0003
        /*0012*/ 	.short	0x0018
        /*0014*/ 	.byte	0x00, 0xf0, 0x21, 0x00


	//----- nvinfo : EIATTR_KPARAM_INFO
	.align		4
.L_45:
        /*0018*/ 	.byte	0x04, 0x17
        /*001a*/ 	.short	(.L_47 - .L_46)
.L_46:
        /*001c*/ 	.word	0x00000000
        /*0020*/ 	.short	0x0002
        /*0022*/ 	.short	0x0010
        /*0024*/ 	.byte	0x00, 0xf0, 0x21, 0x00


	//----- nvinfo : EIATTR_KPARAM_INFO
	.align		4
.L_47:
        /*0028*/ 	.byte	0x04, 0x17
        /*002a*/ 	.short	(.L_49 - .L_48)
.L_48:
        /*002c*/ 	.word	0x00000000
        /*0030*/ 	.short	0x0001
        /*0032*/ 	.short	0x0008
        /*0034*/ 	.byte	0x00, 0xf5, 0x21, 0x00


	//----- nvinfo : EIATTR_KPARAM_INFO
	.align		4
.L_49:
        /*0038*/ 	.byte	0x04, 0x17
        /*003a*/ 	.short	(.L_51 - .L_50)
.L_50:
        /*003c*/ 	.word	0x00000000
        /*0040*/ 	.short	0x0000
        /*0042*/ 	.short	0x0000
        /*0044*/ 	.byte	0x00, 0xf5, 0x21, 0x00


	//----- nvinfo : EIATTR_SPARSE_MMA_MASK
	.align		4
.L_51:
        /*0048*/ 	.byte	0x03, 0x50
        /*004a*/ 	.short	0x0000


	//----- nvinfo : EIATTR_MAXREG_COUNT
	.align		4
        /*004c*/ 	.byte	0x03, 0x1b
        /*004e*/ 	.short	0x00ff


	//----- nvinfo : EIATTR_MERCURY_ISA_VERSION
	.align		4
        /*0050*/ 	.byte	0x03, 0x5f
        /*0052*/ 	.short	0x0101


	//----- nvinfo : EIATTR_VRC_CTA_INIT_COUNT
	.align		4
        /*0054*/ 	.byte	0x02, 0x4a
	.zero		1
	.zero		1


	//----- nvinfo : EIATTR_EXIT_INSTR_OFFSETS
	.align		4
        /*0058*/ 	.byte	0x04, 0x1c
        /*005a*/ 	.short	(.L_53 - .L_52)


	//   ....[0]....
.L_52:
        /*005c*/ 	.word	0x000000b0


	//   ....[1]....
        /*0060*/ 	.word	0x000001e0


	//   ....[2]....
        /*0064*/ 	.word	0x00000610


	//----- nvinfo : EIATTR_CRS_STACK_SIZE
	.align		4
.L_53:
        /*0068*/ 	.byte	0x04, 0x1e
        /*006a*/ 	.short	(.L_55 - .L_54)
.L_54:
        /*006c*/ 	.word	0x00000000


	//----- nvinfo : EIATTR_CBANK_PARAM_SIZE
	.align		4
.L_55:
        /*0070*/ 	.byte	0x03, 0x19
        /*0072*/ 	.short	0x0020


	//----- nvinfo : EIATTR_PARAM_CBANK
	.align		4
        /*0074*/ 	.byte	0x04, 0x0a
        /*0076*/ 	.short	(.L_57 - .L_56)
	.align		4
.L_56:
        /*0078*/ 	.word	index@(.nv.constant0._Z17parallelMergeSortPxS_xx)
        /*007c*/ 	.short	0x0380
        /*007e*/ 	.short	0x0020


	//----- nvinfo : EIATTR_SW_WAR
	.align		4
.L_57:
        /*0080*/ 	.byte	0x04, 0x36
        /*0082*/ 	.short	(.L_59 - .L_58)
.L_58:
        /*0084*/ 	.word	0x00000008
.L_59:


//--------------------- .nv.info._Z20parallelLinearSearchPxxS_Pix --------------------------
	.section	.nv.info._Z20parallelLinearSearchPxxS_Pix,"",@"SHT_CUDA_INFO"
	.sectionflags	@""
	.align	4


	//----- nvinfo : EIATTR_CUDA_API_VERSION
	.align		4
        /*0000*/ 	.byte	0x04, 0x37
        /*0002*/ 	.short	(.L_61 - .L_60)
.L_60:
        /*0004*/ 	.word	0x00000082


	//----- nvinfo : EIATTR_KPARAM_INFO
	.align		4
.L_61:
        /*0008*/ 	.byte	0x04, 0x17
        /*000a*/ 	.short	(.L_63 - .L_62)
.L_62:
        /*000c*/ 	.word	0x00000000
        /*0010*/ 	.short	0x0004
        /*0012*/ 	.short	0x0020
        /*0014*/ 	.byte	0x00, 0xf0, 0x21, 0x00


	//----- nvinfo : EIATTR_KPARAM_INFO
	.align		4
.L_63:
        /*0018*/ 	.byte	0x04, 0x17
        /*001a*/ 	.short	(.L_65 - .L_64)
.L_64:
        /*001c*/ 	.word	0x00000000
        /*0020*/ 	.short	0x0003
        /*0022*/ 	.short	0x0018
        /*0024*/ 	.byte	0x00, 0xf5, 0x21, 0x00


	//----- nvinfo : EIATTR_KPARAM_INFO
	.align		4
.L_65:
        /*0028*/ 	.byte	0x04, 0x17
        /*002a*/ 	.short	(.L_67 - .L_66)
.L_66:
        /*002c*/ 	.word	0x00000000
        /*0030*/ 	.short	0x0002
        /*0032*/ 	.short	0x0010
        /*0034*/ 	.byte	0x00, 0xf5, 0x21, 0x00


	//----- nvinfo : EIATTR_KPARAM_INFO
	.align		4
.L_67:
        /*0038*/ 	.byte	0x04, 0x17
        /*003a*/ 	.short	(.L_69 - .L_68)
.L_68:
        /*003c*/ 	.word	0x00000000
        /*0040*/ 	.short	0x0001
        /*0042*/ 	.short	0x0008
        /*0044*/ 	.byte	0x00, 0xf0, 0x21, 0x00


	//----- nvinfo : EIATTR_KPARAM_INFO
	.align		4
.L_69:
        /*0048*/ 	.byte	0x04, 0x17
        /*004a*/ 	.short	(.L_71 - .L_70)
.L_70:
        /*004c*/ 	.word	0x00000000
        /*0050*/ 	.short	0x0000
        /*0052*/ 	.short	0x0000
        /*0054*/ 	.byte	0x00, 0xf5, 0x21, 0x00


	//----- nvinfo : EIATTR_SPARSE_MMA_MASK
	.align		4
.L_71:
        /*0058*/ 	.byte	0x03, 0x50
        /*005a*/ 	.short	0x0000


	//----- nvinfo : EIATTR_MAXREG_COUNT
	.align		4
        /*005c*/ 	.byte	0x03, 0x1b
        /*005e*/ 	.short	0x00ff


	//----- nvinfo : EIATTR_NUM_BARRIERS
	.align		4
        /*0060*/ 	.byte	0x02, 0x4c
        /*0062*/ 	.byte	0x01
	.zero		1


	//----- nvinfo : EIATTR_MERCURY_ISA_VERSION
	.align		4
        /*0064*/ 	.byte	0x03, 0x5f
        /*0066*/ 	.short	0x0101


	//----- nvinfo : EIATTR_INT_WARP_WIDE_INSTR_OFFSETS
	.align		4
        /*0068*/ 	.byte	0x04, 0x31
        /*006a*/ 	.short	(.L_73 - .L_72)


	//   ....[0]....
.L_72:
        /*006c*/ 	.word	0x000001c0


	//   ....[1]....
        /*0070*/ 	.word	0x00000250


	//----- nvinfo : EIATTR_VRC_CTA_INIT_COUNT
	.align		4
.L_73:
        /*0074*/ 	.byte	0x02, 0x4a
	.zero		1
	.zero		1


	//----- nvinfo : EIATTR_EXIT_INSTR_OFFSETS
	.align		4
        /*0078*/ 	.byte	0x04, 0x1c
        /*007a*/ 	.short	(.L_75 - .L_74)


	//   ....[0]....
.L_74:
        /*007c*/ 	.word	0x00000150


	//   ....[1]....
        /*0080*/ 	.word	0x000001a0


	//   ....[2]....
        /*0084*/ 	.word	0x00000280


	//   ....[3]....
        /*0088*/ 	.word	0x000002d0


	//----- nvinfo : EIATTR_CBANK_PARAM_SIZE
	.align		4
.L_75:
        /*008c*/ 	.byte	0x03, 0x19
        /*008e*/ 	.short	0x0028


	//----- nvinfo : EIATTR_PARAM_CBANK
	.align		4
        /*0090*/ 	.byte	0x04, 0x0a
        /*0092*/ 	.short	(.L_77 - .L_76)
	.align		4
.L_76:
        /*0094*/ 	.word	index@(.nv.constant0._Z20parallelLinearSearchPxxS_Pix)
        /*0098*/ 	.short	0x0380
        /*009a*/ 	.short	0x0028


	//----- nvinfo : EIATTR_SW_WAR
	.align		4
.L_77:
        /*009c*/ 	.byte	0x04, 0x36
        /*009e*/ 	.short	(.L_79 - .L_78)
.L_78:
        /*00a0*/ 	.word	0x00000008
.L_79:


//--------------------- .nv.callgraph             --------------------------
	.section	.nv.callgraph,"",@"SHT_CUDA_CALLGRAPH"
	.align	4
	.sectionentsize	8
	.align		4
        /*0000*/ 	.word	0x00000000
	.align		4
        /*0004*/ 	.word	0xffffffff
	.align		4
        /*0008*/ 	.word	0x00000000
	.align		4
        /*000c*/ 	.word	0xfffffffe
	.align		4
        /*0010*/ 	.word	0x00000000
	.align		4
        /*0014*/ 	.word	0xfffffffd
	.align		4
        /*0018*/ 	.word	0x00000000
	.align		4
        /*001c*/ 	.word	0xfffffffc


//--------------------- .text._Z17parallelInnerJoinPxS_S_Pixx --------------------------
	.section	.text._Z17parallelInnerJoinPxS_S_Pixx,"ax",@progbits
	.align	128
        .global         _Z17parallelInnerJoinPxS_S_Pixx
        .type           _Z17parallelInnerJoinPxS_S_Pixx,@function
        .size           _Z17parallelInnerJoinPxS_S_Pixx,(.L_x_19 - _Z17parallelInnerJoinPxS_S_Pixx)
        .other          _Z17parallelInnerJoinPxS_S_Pixx,@"STO_CUDA_ENTRY STV_DEFAULT"
_Z17parallelInnerJoinPxS_S_Pixx:
.text._Z17parallelInnerJoinPxS_S_Pixx:
[----:B------:R-:W-:Y:S01]  /*0000*/  LDC R1, c[0x0][0x37c] ;  /* 0x0000df00ff017b82 */ /* 0x000fe20000000800 */
[----:B------:R-:W0:Y:S07]  /*0010*/  S2R R3, SR_TID.X ;  /* 0x0000000000037919 */ /* 0x000e2e0000002100 */
[----:B------:R-:W0:Y:S01]  /*0020*/  LDC.64 R4, c[0x0][0x3a8] ;  /* 0x0000ea00ff047b82 */ /* 0x000e220000000a00 */
[----:B------:R-:W1:Y:S07]  /*0030*/  LDCU.64 UR6, c[0x0][0x358] ;  /* 0x00006b00ff0677ac */ /* 0x000e6e0008000a00 */
[----:B------:R-:W2:Y:S08]  /*0040*/  S2UR UR4, SR_CTAID.X ;  /* 0x00000000000479c3 */ /* 0x000eb00000002500 */
[----:B------:R-:W2:Y:S01]  /*0050*/  LDC R2, c[0x0][0x360] ;  /* 0x0000d800ff027b82 */ /* 0x000ea20000000800 */
[----:B0-----:R-:W-:-:S04]  /*0060*/  ISETP.GE.U32.AND P0, PT, R3, R4, PT ;  /* 0x000000040300720c */ /* 0x001fc80003f06070 */
[----:B------:R-:W-:Y:S01]  /*0070*/  ISETP.GE.AND.EX P0, PT, RZ, R5, PT, P0 ;  /* 0x00000005ff00720c */ /* 0x000fe20003f06300 */
[----:B--2---:R-:W-:Y:S01]  /*0080*/  IMAD R2, R2, UR4, R3 ;  /* 0x0000000402027c24 */ /* 0x004fe2000f8e0203 */
[----:B------:R-:W0:Y:S11]  /*0090*/  LDCU.64 UR4, c[0x0][0x3a0] ;  /* 0x00007400ff0477ac */ /* 0x000e360008000a00 */
[----:B------:R-:W2:Y:S02]  /*00a0*/  @!P0 LDC.64 R6, c[0x0][0x388] ;  /* 0x0000e200ff068b82 */ /* 0x000ea40000000a00 */
[----:B--2---:R-:W-:-:S04]  /*00b0*/  @!P0 LEA R6, P1, R2, R6, 0x3 ;  /* 0x0000000602068211 */ /* 0x004fc800078218ff */
[----:B------:R-:W-:-:S06]  /*00c0*/  @!P0 LEA.HI.X R7, R2, R7, RZ, 0x3, P1 ;  /* 0x0000000702078211 */ /* 0x000fcc00008f1cff */
[----:B-1----:R-:W2:Y:S01]  /*00d0*/  @!P0 LDG.E.64 R6, desc[UR6][R6.64] ;  /* 0x0000000606068981 */ /* 0x002ea2000c1e1b00 */
[----:B------:R-:W-:Y:S02]  /*00e0*/  @!P0 MOV R0, 0x400 ;  /* 0x0000040000008802 */ /* 0x000fe40000000f00 */
[----:B------:R-:W-:Y:S01]  /*00f0*/  ISETP.GE.U32.AND P2, PT, R4, 0x1, PT ;  /* 0x000000010400780c */ /* 0x000fe20003f46070 */
[----:B------:R-:W1:Y:S01]  /*0100*/  @!P0 S2R R9, SR_CgaCtaId ;  /* 0x0000000000098919 */ /* 0x000e620000008800 */
[----:B0-----:R-:W-:Y:S02]  /*0110*/  ISETP.GE.U32.AND P1, PT, R2, UR4, PT ;  /* 0x0000000402007c0c */ /* 0x001fe4000bf26070 */
[----:B------:R-:W-:-:S04]  /*0120*/  ISETP.GE.AND.EX P2, PT, R5, RZ, PT, P2 ;  /* 0x000000ff0500720c */ /* 0x000fc80003f46320 */
[----:B------:R-:W-:Y:S02]  /*0130*/  ISETP.GE.OR.EX P1, PT, RZ, UR5, !P2, P1 ;  /* 0x00000005ff007c0c */ /* 0x000fe4000d726710 */
[----:B-1----:R-:W-:-:S05]  /*0140*/  @!P0 LEA R0, R9, R0, 0x18 ;  /* 0x0000000009008211 */ /* 0x002fca00078ec0ff */
[----:B------:R-:W-:-:S05]  /*0150*/  @!P0 IMAD R9, R3, 0x8, R0 ;  /* 0x0000000803098824 */ /* 0x000fca00078e0200 */
[----:B--2---:R0:W-:Y:S01]  /*0160*/  @!P0 STS.64 [R9], R6 ;  /* 0x0000000609008388 */ /* 0x0041e20000000a00 */
[----:B------:R-:W-:Y:S06]  /*0170*/  BAR.SYNC.DEFER_BLOCKING 0x0 ;  /* 0x0000000000007b1d */ /* 0x000fec0000010000 */
[----:B------:R-:W-:Y:S05]  /*0180*/  @P1 EXIT ;  /* 0x000000000000194d */ /* 0x000fea0003800000 */
[----:B------:R-:W1:Y:S01]  /*0190*/  LDCU.64 UR4, c[0x0][0x380] ;  /* 0x00007000ff0477ac */ /* 0x000e620008000a00 */
[C---:B------:R-:W-:Y:S01]  /*01a0*/  ISETP.GE.U32.AND P0, PT, R4.reuse, 0x4, PT ;  /* 0x000000040400780c */ /* 0x040fe20003f06070 */
[----:B------:R-:W-:Y:S01]  /*01b0*/  IMAD.MOV.U32 R10, RZ, RZ, RZ ;  /* 0x000000ffff0a7224 */ /* 0x000fe200078e00ff */
[----:B------:R-:W-:Y:S02]  /*01c0*/  LOP3.LUT R0, R4, 0x3, RZ, 0xc0, !PT ;  /* 0x0000000304007812 */ /* 0x000fe400078ec0ff */
[----:B------:R-:W-:Y:S02]  /*01d0*/  CS2R R12, SRZ ;  /* 0x00000000000c7805 */ /* 0x000fe4000001ff00 */
[----:B------:R-:W-:Y:S01]  /*01e0*/  ISETP.GE.U32.AND.EX P0, PT, R5, RZ, PT, P0 ;  /* 0x000000ff0500720c */ /* 0x000fe20003f06100 */
[----:B------:R-:W-:Y:S01]  /*01f0*/  IMAD.MOV.U32 R3, RZ, RZ, RZ ;  /* 0x000000ffff037224 */ /* 0x000fe200078e00ff */
[----:B-1----:R-:W-:-:S04]  /*0200*/  LEA R8, P1, R2, UR4, 0x3 ;  /* 0x0000000402087c11 */ /* 0x002fc8000f8218ff */
[----:B0-----:R-:W-:-:S07]  /*0210*/  LEA.HI.X R9, R2, UR5, RZ, 0x3, P1 ;  /* 0x0000000502097c11 */ /* 0x001fce00088f1cff */
[----:B------:R-:W-:Y:S05]  /*0220*/  @!P0 BRA `(.L_x_0) ;  /* 0x0000000400d88947 */ /* 0x000fea0003800000 */
[----:B------:R-:W0:Y:S01]  /*0230*/  S2UR UR5, SR_CgaCtaId ;  /* 0x00000000000579c3 */ /* 0x000e220000008800 */
[----:B------:R-:W-:Y:S01]  /*0240*/  UMOV UR4, 0x400 ;  /* 0x0000040000047882 */ /* 0x000fe20000000000 */
[----:B------:R-:W-:Y:S01]  /*0250*/  LOP3.LUT R12, R4, 0xfffffffc, RZ, 0xc0, !PT ;  /* 0xfffffffc040c7812 */ /* 0x000fe200078ec0ff */
[----:B------:R-:W-:Y:S01]  /*0260*/  IMAD.MOV.U32 R11, RZ, RZ, RZ ;  /* 0x000000ffff0b7224 */ /* 0x000fe200078e00ff */
[----:B------:R-:W-:Y:S01]  /*0270*/  LOP3.LUT R13, R5, 0x7fffffff, RZ, 0xc0, !PT ;  /* 0x7fffffff050d7812 */ /* 0x000fe200078ec0ff */
[----:B------:R-:W-:Y:S01]  /*0280*/  IMAD.MOV.U32 R14, RZ, RZ, RZ ;  /* 0x000000ffff0e7224 */ /* 0x000fe200078e00ff */
[----:B0-----:R-:W-:-:S04]  /*0290*/  ULEA UR4, UR5, UR4, 0x18 ;  /* 0x0000000405047291 */ /* 0x001fc8000f8ec0ff */
[----:B------:R-:W-:-:S12]  /*02a0*/  UIADD3 UR4, UPT, UPT, UR4, 0x10, URZ ;  /* 0x0000001004047890 */ /* 0x000fd8000fffe0ff */
.L_x_9:
[----:B------:R-:W2:Y:S01]  /*02b0*/  LDG.E.64 R16, desc[UR6][R8.64] ;  /* 0x0000000608107981 */ /* 0x000ea2000c1e1b00 */
[----:B------:R-:W-:Y:S03]  /*02c0*/  BSSY.RECONVERGENT B0, `(.L_x_1) ;  /* 0x0000018000007945 */ /* 0x000fe60003800200 */
[----:B------:R-:W2:Y:S02]  /*02d0*/  LDS.128 R4, [UR4+-0x10] ;  /* 0xfffff004ff047984 */ /* 0x000ea40008000c00 */
[----:B--2---:R-:W-:-:S04]  /*02e0*/  ISETP.NE.U32.AND P0, PT, R16, R4, PT ;  /* 0x000000041000720c */ /* 0x004fc80003f05070 */
[----:B------:R-:W-:-:S13]  /*02f0*/  ISETP.NE.AND.EX P0, PT, R17, R5, PT, P0 ;  /* 0x000000051100720c */ /* 0x000fda0003f05300 */
[----:B------:R-:W-:Y:S05]  /*0300*/  @P0 BRA `(.L_x_2) ;  /* 0x00000000004c0947 */ /* 0x000fea0003800000 */
[----:B------:R-:W0:Y:S01]  /*0310*/  S2R R15, SR_LANEID ;  /* 0x00000000000f7919 */ /* 0x000e220000000000 */
[----:B------:R-:W-:Y:S01]  /*0320*/  VOTEU.ANY UR5, UPT, PT ;  /* 0x0000000000057886 */ /* 0x000fe200038e0100 */
[----:B------:R-:W1:Y:S01]  /*0330*/  LDC.64 R4, c[0x0][0x398] ;  /* 0x0000e600ff047b82 */ /* 0x000e620000000a00 */
[----:B------:R-:W0:Y:S08]  /*0340*/  FLO.U32 R18, UR5 ;  /* 0x0000000500127d00 */ /* 0x000e3000080e0000 */
[----:B------:R-:W1:Y:S01]  /*0350*/  POPC R19, UR5 ;  /* 0x0000000500137d09 */ /* 0x000e620008000000 */
[----:B0-----:R-:W-:-:S13]  /*0360*/  ISETP.EQ.U32.AND P0, PT, R18, R15, PT ;  /* 0x0000000f1200720c */ /* 0x001fda0003f02070 */
[----:B-1----:R-:W2:Y:S01]  /*0370*/  @P0 ATOMG.E.ADD.STRONG.GPU PT, R5, desc[UR6][R4.64], R19 ;  /* 0x80000013040509a8 */ /* 0x002ea200081ef106 */
[----:B------:R-:W0:Y:S02]  /*0380*/  S2R R16, SR_LTMASK ;  /* 0x0000000000107919 */ /* 0x000e240000003900 */
[----:B0-----:R-:W-:-:S06]  /*0390*/  LOP3.LUT R20, R16, UR5, RZ, 0xc0, !PT ;  /* 0x0000000510147c12 */ /* 0x001fcc000f8ec0ff */
[----:B------:R-:W0:Y:S01]  /*03a0*/  POPC R20, R20 ;  /* 0x0000001400147309 */ /* 0x000e220000000000 */
[----:B--2---:R-:W0:Y:S02]  /*03b0*/  SHFL.IDX PT, R15, R5, R18, 0x1f ;  /* 0x00001f12050f7589 */ /* 0x004e2400000e0000 */
[----:B0-----:R-:W-:-:S05]  /*03c0*/  IMAD.IADD R15, R15, 0x1, R20 ;  /* 0x000000010f0f7824 */ /* 0x001fca00078e0214 */
[----:B------:R-:W-:-:S13]  /*03d0*/  ISETP.GT.AND P0, PT, R15, 0xf423f, PT ;  /* 0x000f423f0f00780c */ /* 0x000fda0003f04270 */
[----:B------:R-:W0:Y:S01]  /*03e0*/  @!P0 LDC.64 R16, c[0x0][0x390] ;  /* 0x0000e400ff108b82 */ /* 0x000e220000000a00 */
[----:B------:R-:W-:Y:S02]  /*03f0*/  @!P0 IMAD.MOV.U32 R4, RZ, RZ, R11 ;  /* 0x000000ffff048224 */ /* 0x000fe400078e000b */
[----:B------:R-:W-:Y:S02]  /*0400*/  @!P0 IMAD.MOV.U32 R5, RZ, RZ, R14 ;  /* 0x000000ffff058224 */ /* 0x000fe400078e000e */
[----:B0-----:R-:W-:-:S05]  /*0410*/  @!P0 IMAD.WIDE R16, R15, 0x10, R16 ;  /* 0x000000100f108825 */ /* 0x001fca00078e0210 */
[----:B------:R0:W-:Y:S04]  /*0420*/  @!P0 STG.E.64 desc[UR6][R16.64+0x8], R4 ;  /* 0x0000080410008986 */ /* 0x0001e8000c101b06 */
[----:B------:R0:W-:Y:S02]  /*0430*/  @!P0 STG.E.64 desc[UR6][R16.64], R2 ;  /* 0x0000000210008986 */ /* 0x0001e4000c101b06 */
.L_x_2:
[----:B------:R-:W-:Y:S05]  /*0440*/  BSYNC.RECONVERGENT B0 ;  /* 0x0000000000007941 */ /* 0x000fea0003800200 */
.L_x_1:
[----:B0-----:R-:W2:Y:S01]  /*0450*/  LDG.E.64 R4, desc[UR6][R8.64] ;  /* 0x0000000608047981 */ /* 0x001ea2000c1e1b00 */
[----:B------:R-:W-:Y:S01]  /*0460*/  BSSY.RECONVERGENT B0, `(.L_x_3) ;  /* 0x0000017000007945 */ /* 0x000fe20003800200 */
        /* <DEDUP_REMOVED lines=17> */
[----:B------:R-:W-:-:S05]  /*0580*/  @!P0 IADD3 R6, P1, PT, R11, 0x1, RZ ;  /* 0x000000010b068810 */ /* 0x000fca0007f3e0ff */
[----:B------:R-:W-:Y:S02]  /*0590*/  @!P0 IMAD.X R7, RZ, RZ, R14, P1 ;  /* 0x000000ffff078224 */ /* 0x000fe400008e060e */
[----:B0-----:R-:W-:-:S05]  /*05a0*/  @!P0 IMAD.WIDE R4, R15, 0x10, R4 ;  /* 0x000000100f048825 */ /* 0x001fca00078e0204 */
[----:B------:R0:W-:Y:S04]  /*05b0*/  @!P0 STG.E.64 desc[UR6][R4.64], R2 ;  /* 0x0000000204008986 */ /* 0x0001e8000c101b06 */
[----:B------:R0:W-:Y:S02]  /*05c0*/  @!P0 STG.E.64 desc[UR6][R4.64+0x8], R6 ;  /* 0x0000080604008986 */ /* 0x0001e4000c101b06 */
.L_x_4:
[----:B------:R-:W-:Y:S05]  /*05d0*/  BSYNC.RECONVERGENT B0 ;  /* 0x0000000000007941 */ /* 0x000fea0003800200 */
.L_x_3:
[----:B------:R-:W2:Y:S01]  /*05e0*/  LDG.E.64 R16, desc[UR6][R8.64] ;  /* 0x0000000608107981 */ /* 0x000ea2000c1e1b00 */
[----:B------:R-:W-:Y:S03]  /*05f0*/  BSSY.RECONVERGENT B0, `(.L_x_5) ;  /* 0x0000018000007945 */ /* 0x000fe60003800200 */
[----:B0-----:R-:W2:Y:S02]  /*0600*/  LDS.128 R4, [UR4] ;  /* 0x00000004ff047984 */ /* 0x001ea40008000c00 */
        /* <DEDUP_REMOVED lines=22> */
.L_x_6:
[----:B------:R-:W-:Y:S05]  /*0770*/  BSYNC.RECONVERGENT B0 ;  /* 0x0000000000007941 */ /* 0x000fea0003800200 */
.L_x_5:
        /* <DEDUP_REMOVED lines=24> */
.L_x_8:
[----:B------:R-:W-:Y:S05]  /*0900*/  BSYNC.RECONVERGENT B0 ;  /* 0x0000000000007941 */ /* 0x000fea0003800200 */
.L_x_7:
[----:B------:R-:W-:Y:S01]  /*0910*/  IADD3 R11, P0, PT, R11, 0x4, RZ ;  /* 0x000000040b0b7810 */ /* 0x000fe20007f1e0ff */
[----:B------:R-:W-:-:S03]  /*0920*/  UIADD3 UR4, UPT, UPT, UR4, 0x20, URZ ;  /* 0x0000002004047890 */ /* 0x000fc6000fffe0ff */
[----:B0-----:R-:W-:Y:S01]  /*0930*/  IADD3 R4, P1, PT, R11, -R12, RZ ;  /* 0x8000000c0b047210 */ /* 0x001fe20007f3e0ff */
[----:B------:R-:W-:-:S03]  /*0940*/  IMAD.X R14, RZ, RZ, R14, P0 ;  /* 0x000000ffff0e7224 */ /* 0x000fc600000e060e */
[----:B------:R-:W-:Y:S01]  /*0950*/  ISETP.NE.U32.AND P0, PT, R4, RZ, PT ;  /* 0x000000ff0400720c */ /* 0x000fe20003f05070 */
[----:B------:R-:W-:-:S05]  /*0960*/  IMAD.X R4, R14, 0x1, ~R13, P1 ;  /* 0x000000010e047824 */ /* 0x000fca00008e0e0d */
[----:B------:R-:W-:-:S13]  /*0970*/  ISETP.NE.AND.EX P0, PT, R4, RZ, PT, P0 ;  /* 0x000000ff0400720c */ /* 0x000fda0003f05300 */
[----:B------:R-:W-:Y:S05]  /*0980*/  @P0 BRA `(.L_x_9) ;  /* 0xfffffff800480947 */ /* 0x000fea000383ffff */
.L_x_0:
[----:B------:R-:W-:-:S04]  /*0990*/  ISETP.NE.U32.AND P0, PT, R0, RZ, PT ;  /* 0x000000ff0000720c */ /* 0x000fc80003f05070 */
[----:B------:R-:W-:-:S13]  /*09a0*/  ISETP.NE.AND.EX P0, PT, R10, RZ, PT, P0 ;  /* 0x000000ff0a00720c */ /* 0x000fda0003f05300 */
[----:B------:R-:W-:Y:S05]  /*09b0*/  @!P0 EXIT ;  /* 0x000000000000894d */ /* 0x000fea0003800000 */
[----:B------:R-:W0:Y:S01]  /*09c0*/  S2R R5, SR_CgaCtaId ;  /* 0x0000000000057919 */ /* 0x000e220000008800 */
[----:B------:R-:W-:-:S04]  /*09d0*/  MOV R4, 0x400 ;  /* 0x0000040000047802 */ /* 0x000fc80000000f00 */
[----:B0-----:R-:W-:-:S05]  /*09e0*/  LEA R5, R5, R4, 0x18 ;  /* 0x0000000405057211 */ /* 0x001fca00078ec0ff */
[----:B------:R-:W-:-:S07]  /*09f0*/  IMAD R4, R12, 0x8, R5 ;  /* 0x000000080c047824 */ /* 0x000fce00078e0205 */
.L_x_12:
[----:B------:R-:W2:Y:S01]  /*0a00*/  LDG.E.64 R6, desc[UR6][R8.64] ;  /* 0x0000000608067981 */ /* 0x000ea2000c1e1b00 */
[----:B------:R-:W-:Y:S01]  /*0a10*/  IADD3 R0, P0, PT, R0, -0x1, RZ ;  /* 0xffffffff00007810 */ /* 0x000fe20007f1e0ff */
[----:B------:R-:W-:Y:S02]  /*0a20*/  BSSY.RECONVERGENT B0, `(.L_x_10) ;  /* 0x0000019000007945 */ /* 0x000fe40003800200 */
[----:B------:R-:W2:Y:S01]  /*0a30*/  LDS.64 R14, [R4] ;  /* 0x00000000040e7984 */ /* 0x000ea20000000a00 */
[----:B------:R-:W-:Y:S02]  /*0a40*/  IADD3.X R10, PT, PT, R10, -0x1, RZ, P0, !PT ;  /* 0xffffffff0a0a7810 */ /* 0x000fe400007fe4ff */
[----:B------:R-:W-:-:S04]  /*0a50*/  ISETP.NE.U32.AND P0, PT, R0, RZ, PT ;  /* 0x000000ff0000720c */ /* 0x000fc80003f05070 */
[----:B------:R-:W-:Y:S02]  /*0a60*/  ISETP.NE.AND.EX P0, PT, R10, RZ, PT, P0 ;  /* 0x000000ff0a00720c */ /* 0x000fe40003f05300 */
        /* <DEDUP_REMOVED lines=11> */
[----:B0-----:R-:W-:-:S04]  /*0b20*/  LOP3.LUT R17, R17, UR4, RZ, 0xc0, !PT ;  /* 0x0000000411117c12 */ /* 0x001fc8000f8ec0ff */
[----:B------:R-:W0:Y:S01]  /*0b30*/  POPC R6, R17 ;  /* 0x0000001100067309 */ /* 0x000e220000000000 */
[----:B--2---:R-:W0:Y:S02]  /*0b40*/  SHFL.IDX PT, R5, R11, R16, 0x1f ;  /* 0x00001f100b057589 */ /* 0x004e2400000e0000 */
[----:B0-----:R-:W-:-:S05]  /*0b50*/  IMAD.IADD R5, R5, 0x1, R6 ;  /* 0x0000000105057824 */ /* 0x001fca00078e0206 */
[----:B------:R-:W-:-:S13]  /*0b60*/  ISETP.GT.AND P1, PT, R5, 0xf423f, PT ;  /* 0x000f423f0500780c */ /* 0x000fda0003f24270 */
[----:B------:R-:W0:Y:S02]  /*0b70*/  @!P1 LDC.64 R6, c[0x0][0x390] ;  /* 0x0000e400ff069b82 */ /* 0x000e240000000a00 */
[----:B0-----:R-:W-:-:S05]  /*0b80*/  @!P1 IMAD.WIDE R6, R5, 0x10, R6 ;  /* 0x0000001005069825 */ /* 0x001fca00078e0206 */
[----:B------:R0:W-:Y:S04]  /*0b90*/  @!P1 STG.E.64 desc[UR6][R6.64+0x8], R12 ;  /* 0x0000080c06009986 */ /* 0x0001e8000c101b06 */
[----:B------:R0:W-:Y:S02]  /*0ba0*/  @!P1 STG.E.64 desc[UR6][R6.64], R2 ;  /* 0x0000000206009986 */ /* 0x0001e4000c101b06 */
.L_x_11:
[----:B------:R-:W-:Y:S05]  /*0bb0*/  BSYNC.RECONVERGENT B0 ;  /* 0x0000000000007941 */ /* 0x000fea0003800200 */
.L_x_10:
[----:B0-----:R-:W-:Y:S01]  /*0bc0*/  IADD3 R12, P1, PT, R12, 0x1, RZ ;  /* 0x000000010c0c7810 */ /* 0x001fe20007f3e0ff */
[----:B------:R-:W-:-:S04]  /*0bd0*/  VIADD R4, R4, 0x8 ;  /* 0x0000000804047836 */ /* 0x000fc80000000000 */
[----:B------:R-:W-:Y:S01]  /*0be0*/  IMAD.X R13, RZ, RZ, R13, P1 ;  /* 0x000000ffff0d7224 */ /* 0x000fe200008e060d */
[----:B------:R-:W-:Y:S07]  /*0bf0*/  @P0 BRA `(.L_x_12) ;  /* 0xfffffffc00800947 */ /* 0x000fee000383ffff */
[----:B------:R-:W-:Y:S05]  /*0c00*/  EXIT ;  /* 0x000000000000794d */ /* 0x000fea0003800000 */
.L_x_13:
[----:B------:R-:W-:-:S00]  /*0c10*/  BRA `(.L_x_13) ;  /* 0xfffffffc00fc7947 */ /* 0x000fc0000383ffff */
[----:B------:R-:W-:-:S00]  /*0c20*/  NOP ;  /* 0x0000000000007918 */ /* 0x000fc00000000000 */
        /* <DEDUP_REMOVED lines=13> */
.L_x_19:


//--------------------- .text._Z17parallelMergeSortPxS_xx --------------------------
	.section	.text._Z17parallelMergeSortPxS_xx,"ax",@progbits
	.align	128
        .global         _Z17parallelMergeSortPxS_xx
        .type           _Z17parallelMergeSortPxS_xx,@function
        .size           _Z17parallelMergeSortPxS_xx,(.L_x_20 - _Z17parallelMergeSortPxS_xx)
        .other          _Z17parallelMergeSortPxS_xx,@"STO_CUDA_ENTRY STV_DEFAULT"
_Z17parallelMergeSortPxS_xx:
.text._Z17parallelMergeSortPxS_xx:
[----:B------:R-:W-:Y:S01]  /*0000*/  LDC R1, c[0x0][0x37c] ;  /* 0x0000df00ff017b82 */ /* 0x000fe20000000800 */
[----:B------:R-:W0:Y:S07]  /*0010*/  S2R R9, SR_TID.X ;  /* 0x0000000000097919 */ /* 0x000e2e0000002100 */
[----:B------:R-:W0:Y:S08]  /*0020*/  S2UR UR4, SR_CTAID.X ;  /* 0x00000000000479c3 */ /* 0x000e300000002500 */
[----:B------:R-:W0:Y:S08]  /*0030*/  LDC R0, c[0x0][0x360] ;  /* 0x0000d800ff007b82 */ /* 0x000e300000000800 */
[----:B------:R-:W1:Y:S08]  /*0040*/  LDC.64 R6, c[0x0][0x398] ;  /* 0x0000e600ff067b82 */ /* 0x000e700000000a00 */
[----:B------:R-:W2:Y:S01]  /*0050*/  LDC.64 R2, c[0x0][0x390] ;  /* 0x0000e400ff027b82 */ /* 0x000ea20000000a00 */
[----:B0-----:R-:W-:-:S04]  /*0060*/  IMAD R9, R0, UR4, R9 ;  /* 0x0000000400097c24 */ /* 0x001fc8000f8e0209 */
[----:B-1----:R-:W-:-:S04]  /*0070*/  IMAD.WIDE.U32 R4, R9, R6, RZ ;  /* 0x0000000609047225 */ /* 0x002fc800078e00ff */
[----:B------:R-:W-:Y:S01]  /*0080*/  IMAD R8, R9, R7, R5 ;  /* 0x0000000709087224 */ /* 0x000fe200078e0205 */
[----:B--2---:R-:W-:-:S04]  /*0090*/  ISETP.GE.U32.AND P0, PT, R4, R2, PT ;  /* 0x000000020400720c */ /* 0x004fc80003f06070 */
[----:B------:R-:W-:-:S13]  /*00a0*/  ISETP.GE.AND.EX P0, PT, R8, R3, PT, P0 ;  /* 0x000000030800720c */ /* 0x000fda0003f06300 */
[----:B------:R-:W-:Y:S05]  /*00b0*/  @P0 EXIT ;  /* 0x000000000000094d */ /* 0x000fea0003800000 */
[----:B------:R-:W-:Y:S01]  /*00c0*/  IMAD.MOV.U32 R5, RZ, RZ, R4 ;  /* 0x000000ffff057224 */ /* 0x000fe200078e0004 */
[----:B------:R-:W-:Y:S01]  /*00d0*/  LEA.HI R0, P0, R7, R6, RZ, 0x1 ;  /* 0x0000000607007211 */ /* 0x000fe200078108ff */
[----:B------:R-:W-:-:S03]  /*00e0*/  IMAD.MOV.U32 R4, RZ, RZ, R8 ;  /* 0x000000ffff047224 */ /* 0x000fc600078e0008 */
[----:B------:R-:W-:Y:S01]  /*00f0*/  IADD3 R9, P2, PT, R5, R6, RZ ;  /* 0x0000000605097210 */ /* 0x000fe20007f5e0ff */
[--C-:B------:R-:W-:Y:S01]  /*0100*/  IMAD.X R13, RZ, RZ, R7.reuse, P0 ;  /* 0x000000ffff0d7224 */ /* 0x100fe200000e0607 */
[----:B------:R-:W-:Y:S02]  /*0110*/  ISETP.LT.U32.AND P0, PT, R6, 0x2, PT ;  /* 0x000000020600780c */ /* 0x000fe40003f01070 */
[----:B------:R-:W-:Y:S01]  /*0120*/  ISETP.LT.U32.AND P1, PT, R9, R2, PT ;  /* 0x000000020900720c */ /* 0x000fe20003f21070 */
[----:B------:R-:W-:Y:S01]  /*0130*/  IMAD.X R10, R4, 0x1, R7, P2 ;  /* 0x00000001040a7824 */ /* 0x000fe200010e0607 */
[--C-:B------:R-:W-:Y:S02]  /*0140*/  SHF.R.S64 R0, R0, 0x1, R13.reuse ;  /* 0x0000000100007819 */ /* 0x100fe4000000100d */
[----:B------:R-:W-:Y:S02]  /*0150*/  SHF.R.S32.HI R13, RZ, 0x1, R13 ;  /* 0x00000001ff0d7819 */ /* 0x000fe4000001140d */
[----:B------:R-:W-:-:S02]  /*0160*/  ISETP.LT.AND.EX P1, PT, R10, R3, PT, P1 ;  /* 0x000000030a00720c */ /* 0x000fc40003f21310 */
[----:B------:R-:W-:Y:S02]  /*0170*/  IADD3 R11, P2, PT, R0, R5, RZ ;  /* 0x00000005000b7210 */ /* 0x000fe40007f5e0ff */
[----:B------:R-:W-:Y:S02]  /*0180*/  SEL R0, R9, R2, P1 ;  /* 0x0000000209007207 */ /* 0x000fe40000800000 */
[----:B------:R-:W-:Y:S01]  /*0190*/  SEL R10, R10, R3, P1 ;  /* 0x000000030a0a7207 */ /* 0x000fe20000800000 */
[----:B------:R-:W-:Y:S01]  /*01a0*/  IMAD.X R6, R13, 0x1, R4, P2 ;  /* 0x000000010d067824 */ /* 0x000fe200010e0604 */
[----:B------:R-:W-:Y:S02]  /*01b0*/  ISETP.GE.U32.AND P1, PT, R11, R0, PT ;  /* 0x000000000b00720c */ /* 0x000fe40003f26070 */
[----:B------:R-:W-:Y:S02]  /*01c0*/  ISETP.LT.AND.EX P2, PT, R7, RZ, PT, P0 ;  /* 0x000000ff0700720c */ /* 0x000fe40003f41300 */
[----:B------:R-:W-:-:S13]  /*01d0*/  ISETP.GE.AND.EX P0, PT, R6, R10, PT, P1 ;  /* 0x0000000a0600720c */ /* 0x000fda0003f06310 */
[----:B------:R-:W-:Y:S05]  /*01e0*/  @P0 EXIT P2 ;  /* 0x000000000000094d */ /* 0x000fea0001000000 */
[CC--:B------:R-:W-:Y:S01]  /*01f0*/  ISETP.LT.U32.AND P0, PT, R11.reuse, R2.reuse, PT ;  /* 0x000000020b00720c */ /* 0x0c0fe20003f01070 */
[----:B------:R-:W-:Y:S01]  /*0200*/  IMAD.MOV.U32 R15, RZ, RZ, R5 ;  /* 0x000000ffff0f7224 */ /* 0x000fe200078e0005 */
[----:B------:R-:W0:Y:S01]  /*0210*/  LDCU.64 UR4, c[0x0][0x358] ;  /* 0x00006b00ff0477ac */ /* 0x000e220008000a00 */
[----:B------:R-:W-:Y:S01]  /*0220*/  IMAD.MOV.U32 R16, RZ, RZ, R4 ;  /* 0x000000ffff107224 */ /* 0x000fe200078e0004 */
[CC--:B------:R-:W-:Y:S01]  /*0230*/  ISETP.LT.AND.EX P0, PT, R6.reuse, R3.reuse, PT, P0 ;  /* 0x000000030600720c */ /* 0x0c0fe20003f01300 */
[----:B------:R-:W1:Y:S03]  /*0240*/  LDCU.64 UR8, c[0x0][0x380] ;  /* 0x00007000ff0877ac */ /* 0x000e660008000a00 */
[----:B------:R-:W-:Y:S02]  /*0250*/  SEL R12, R11, R2, P0 ;  /* 0x000000020b0c7207 */ /* 0x000fe40000000000 */
[----:B------:R-:W-:Y:S01]  /*0260*/  SEL R11, R6, R3, P0 ;  /* 0x00000003060b7207 */ /* 0x000fe20000000000 */
[----:B------:R-:W2:Y:S02]  /*0270*/  LDCU.64 UR6, c[0x0][0x388] ;  /* 0x00007100ff0677ac */ /* 0x000ea40008000a00 */
[----:B------:R-:W-:-:S02]  /*0280*/  IMAD.MOV.U32 R13, RZ, RZ, R12 ;  /* 0x000000ffff0d7224 */ /* 0x000fc400078e000c */
[----:B------:R-:W-:-:S07]  /*0290*/  IMAD.MOV.U32 R14, RZ, RZ, R11 ;  /* 0x000000ffff0e7224 */ /* 0x000fce00078e000b */
.L_x_16:
[----:B------:R-:W-:Y:S01]  /*02a0*/  ISETP.NE.U32.AND P0, PT, R13, R0, PT ;  /* 0x000000000d00720c */ /* 0x000fe20003f05070 */
[----:B------:R-:W-:Y:S03]  /*02b0*/  BSSY.RECONVERGENT B0, `(.L_x_14) ;  /* 0x0000028000007945 */ /* 0x000fe60003800200 */
[----:B------:R-:W-:-:S13]  /*02c0*/  ISETP.NE.AND.EX P0, PT, R14, R10, PT, P0 ;  /* 0x0000000a0e00720c */ /* 0x000fda0003f05300 */
[----:B---3--:R-:W3:Y:S01]  /*02d0*/  @!P0 LDC.64 R2, c[0x0][0x380] ;  /* 0x0000e000ff028b82 */ /* 0x008ee20000000a00 */
[C---:B------:R-:W-:Y:S01]  /*02e0*/  @!P0 IADD3 R6, P1, PT, R5.reuse, 0x1, RZ ;  /* 0x0000000105068810 */ /* 0x040fe20007f3e0ff */
[----:B------:R-:W-:Y:S02]  /*02f0*/  @!P0 IMAD.MOV.U32 R13, RZ, RZ, R0 ;  /* 0x000000ffff0d8224 */ /* 0x000fe400078e0000 */
[----:B------:R-:W-:Y:S01]  /*0300*/  @!P0 IMAD.MOV.U32 R14, RZ, RZ, R10 ;  /* 0x000000ffff0e8224 */ /* 0x000fe200078e000a */
[----:B---3--:R-:W-:Y:S01]  /*0310*/  @!P0 LEA R17, P2, R5, R2, 0x3 ;  /* 0x0000000205118211 */ /* 0x008fe200078418ff */
[----:B------:R-:W-:-:S03]  /*0320*/  @!P0 IMAD.X R2, RZ, RZ, R4, P1 ;  /* 0x000000ffff028224 */ /* 0x000fc600008e0604 */
[----:B------:R-:W-:Y:S01]  /*0330*/  @!P0 LEA.HI.X R18, R5, R3, R4, 0x3, P2 ;  /* 0x0000000305128211 */ /* 0x000fe200010f1c04 */
[----:B------:R-:W-:Y:S02]  /*0340*/  @!P0 IMAD.MOV.U32 R5, RZ, RZ, R6 ;  /* 0x000000ffff058224 */ /* 0x000fe400078e0006 */
[----:B------:R-:W-:Y:S01]  /*0350*/  @!P0 IMAD.MOV.U32 R4, RZ, RZ, R2 ;  /* 0x000000ffff048224 */ /* 0x000fe200078e0002 */
[----:B------:R-:W-:Y:S06]  /*0360*/  @!P0 BRA `(.L_x_15) ;  /* 0x0000000000708947 */ /* 0x000fec0003800000 */
[----:B------:R-:W-:-:S04]  /*0370*/  ISETP.NE.U32.AND P0, PT, R5, R12, PT ;  /* 0x0000000c0500720c */ /* 0x000fc80003f05070 */
[----:B------:R-:W-:-:S13]  /*0380*/  ISETP.NE.AND.EX P0, PT, R4, R11, PT, P0 ;  /* 0x0000000b0400720c */ /* 0x000fda0003f05300 */
[----:B------:R-:W3:Y:S01]  /*0390*/  @!P0 LDC.64 R2, c[0x0][0x380] ;  /* 0x0000e000ff028b82 */ /* 0x000ee20000000a00 */
        /* <DEDUP_REMOVED lines=9> */
[----:B-1----:R-:W-:Y:S02]  /*0430*/  LEA R17, P0, R5, UR8, 0x3 ;  /* 0x0000000805117c11 */ /* 0x002fe4000f8018ff */
[----:B------:R-:W-:Y:S02]  /*0440*/  LEA R2, P1, R13, UR8, 0x3 ;  /* 0x000000080d027c11 */ /* 0x000fe4000f8218ff */
[----:B------:R-:W-:Y:S01]  /*0450*/  LEA.HI.X R18, R5, UR9, R4, 0x3, P0 ;  /* 0x0000000905127c11 */ /* 0x000fe200080f1c04 */
[----:B------:R-:W-:Y:S01]  /*0460*/  IMAD.MOV.U32 R6, RZ, RZ, R17 ;  /* 0x000000ffff067224 */ /* 0x000fe200078e0011 */
[----:B------:R-:W-:-:S03]  /*0470*/  LEA.HI.X R3, R13, UR9, R14, 0x3, P1 ;  /* 0x000000090d037c11 */ /* 0x000fc600088f1c0e */
[----:B------:R-:W-:Y:S02]  /*0480*/  IMAD.MOV.U32 R7, RZ, RZ, R18 ;  /* 0x000000ffff077224 */ /* 0x000fe400078e0012 */
[----:B0-----:R-:W3:Y:S04]  /*0490*/  LDG.E.64 R8, desc[UR4][R2.64] ;  /* 0x0000000402087981 */ /* 0x001ee8000c1e1b00 */
[----:B------:R-:W3:Y:S02]  /*04a0*/  LDG.E.64 R6, desc[UR4][R6.64] ;  /* 0x0000000406067981 */ /* 0x000ee4000c1e1b00 */
[----:B---3--:R-:W-:-:S04]  /*04b0*/  ISETP.GE.U32.AND P0, PT, R6, R8, PT ;  /* 0x000000080600720c */ /* 0x008fc80003f06070 */
[----:B------:R-:W-:-:S13]  /*04c0*/  ISETP.GE.AND.EX P0, PT, R7, R9, PT, P0 ;  /* 0x000000090700720c */ /* 0x000fda0003f06300 */
[----:B------:R-:W-:Y:S02]  /*04d0*/  @!P0 IADD3 R5, P1, PT, R5, 0x1, RZ ;  /* 0x0000000105058810 */ /* 0x000fe40007f3e0ff */
[----:B------:R-:W-:Y:S01]  /*04e0*/  @P0 IADD3 R13, P2, PT, R13, 0x1, RZ ;  /* 0x000000010d0d0810 */ /* 0x000fe20007f5e0ff */
[----:B------:R-:W-:Y:S02]  /*04f0*/  @P0 IMAD.MOV.U32 R17, RZ, RZ, R2 ;  /* 0x000000ffff110224 */ /* 0x000fe400078e0002 */
[----:B------:R-:W-:Y:S02]  /*0500*/  @P0 IMAD.MOV.U32 R18, RZ, RZ, R3 ;  /* 0x000000ffff120224 */ /* 0x000fe400078e0003 */
[----:B------:R-:W-:Y:S02]  /*0510*/  @!P0 IMAD.X R4, RZ, RZ, R4, P1 ;  /* 0x000000ffff048224 */ /* 0x000fe400008e0604 */
[----:B------:R-:W-:-:S07]  /*0520*/  @P0 IMAD.X R14, RZ, RZ, R14, P2 ;  /* 0x000000ffff0e0224 */ /* 0x000fce00010e060e */
.L_x_15:
[----:B012---:R-:W-:Y:S05]  /*0530*/  BSYNC.RECONVERGENT B0 ;  /* 0x0000000000007941 */ /* 0x007fea0003800200 */
.L_x_14:
[----:B------:R-:W-:Y:S02]  /*0540*/  IMAD.MOV.U32 R2, RZ, RZ, R17 ;  /* 0x000000ffff027224 */ /* 0x000fe400078e0011 */
[----:B------:R-:W-:-:S06]  /*0550*/  IMAD.MOV.U32 R3, RZ, RZ, R18 ;  /* 0x000000ffff037224 */ /* 0x000fcc00078e0012 */
[----:B------:R-:W2:Y:S01]  /*0560*/  LDG.E.64 R2, desc[UR4][R2.64] ;  /* 0x0000000402027981 */ /* 0x000ea2000c1e1b00 */
[----:B------:R-:W-:Y:S02]  /*0570*/  LEA R6, P0, R15, UR6, 0x3 ;  /* 0x000000060f067c11 */ /* 0x000fe4000f8018ff */
[----:B------:R-:W-:Y:S02]  /*0580*/  ISETP.GE.U32.AND P2, PT, R13, R0, PT ;  /* 0x000000000d00720c */ /* 0x000fe40003f46070 */
[----:B------:R-:W-:Y:S02]  /*0590*/  LEA.HI.X R7, R15, UR7, R16, 0x3, P0 ;  /* 0x000000070f077c11 */ /* 0x000fe400080f1c10 */
[----:B------:R-:W-:Y:S02]  /*05a0*/  ISETP.LT.U32.AND P0, PT, R5, R12, PT ;  /* 0x0000000c0500720c */ /* 0x000fe40003f01070 */
[----:B------:R-:W-:Y:S02]  /*05b0*/  ISETP.GE.AND.EX P2, PT, R14, R10, PT, P2 ;  /* 0x0000000a0e00720c */ /* 0x000fe40003f46320 */
[----:B------:R-:W-:-:S02]  /*05c0*/  IADD3 R15, P1, PT, R15, 0x1, RZ ;  /* 0x000000010f0f7810 */ /* 0x000fc40007f3e0ff */
[----:B------:R-:W-:-:S03]  /*05d0*/  ISETP.LT.OR.EX P0, PT, R4, R11, !P2, P0 ;  /* 0x0000000b0400720c */ /* 0x000fc60005701700 */
[----:B------:R-:W-:Y:S01]  /*05e0*/  IMAD.X R16, RZ, RZ, R16, P1 ;  /* 0x000000ffff107224 */ /* 0x000fe200008e0610 */
[----:B--2---:R3:W-:Y:S09]  /*05f0*/  STG.E.64 desc[UR4][R6.64], R2 ;  /* 0x0000000206007986 */ /* 0x0047f2000c101b04 */
[----:B------:R-:W-:Y:S05]  /*0600*/  @P0 BRA `(.L_x_16) ;  /* 0xfffffffc00240947 */ /* 0x000fea000383ffff */
[----:B------:R-:W-:Y:S05]  /*0610*/  EXIT ;  /* 0x000000000000794d */ /* 0x000fea0003800000 */
.L_x_17:
        /* <DEDUP_REMOVED lines=14> */
.L_x_20:


//--------------------- .text._Z20parallelLinearSearchPxxS_Pix --------------------------
	.section	.text._Z20parallelLinearSearchPxxS_Pix,"ax",@progbits
	.align	128
        .global         _Z20parallelLinearSearchPxxS_Pix
        .type           _Z20parallelLinearSearchPxxS_Pix,@function
        .size           _Z20parallelLinearSearchPxxS_Pix,(.L_x_21 - _Z20parallelLinearSearchPxxS_Pix)
        .other          _Z20parallelLinearSearchPxxS_Pix,@"STO_CUDA_ENTRY STV_DEFAULT"
_Z20parallelLinearSearchPxxS_Pix:
.text._Z20parallelLinearSearchPxxS_Pix:
[----:B------:R-:W-:Y:S01]  /*0000*/  LDC R1, c[0x0][0x37c] ;  /* 0x0000df00ff017b82 */ /* 0x000fe20000000800 */
[----:B------:R-:W0:Y:S01]  /*0010*/  S2R R7, SR_TID.X ;  /* 0x0000000000077919 */ /* 0x000e220000002100 */
[----:B------:R-:W0:Y:S06]  /*0020*/  LDCU.64 UR8, c[0x0][0x388] ;  /* 0x00007100ff0877ac */ /* 0x000e2c0008000a00 */
[----:B------:R-:W1:Y:S01]  /*0030*/  S2UR UR4, SR_CTAID.X ;  /* 0x00000000000479c3 */ /* 0x000e620000002500 */
[----:B------:R-:W2:Y:S07]  /*0040*/  LDCU.64 UR6, c[0x0][0x358] ;  /* 0x00006b00ff0677ac */ /* 0x000eae0008000a00 */
[----:B------:R-:W1:Y:S01]  /*0050*/  LDC R2, c[0x0][0x360] ;  /* 0x0000d800ff027b82 */ /* 0x000e620000000800 */
[----:B0-----:R-:W-:Y:S01]  /*0060*/  ISETP.GE.U32.AND P0, PT, R7, UR8, PT ;  /* 0x0000000807007c0c */ /* 0x001fe2000bf06070 */
[----:B-1----:R-:W-:-:S03]  /*0070*/  IMAD R2, R2, UR4, R7 ;  /* 0x0000000402027c24 */ /* 0x002fc6000f8e0207 */
[----:B------:R-:W-:-:S13]  /*0080*/  ISETP.GE.AND.EX P0, PT, RZ, UR9, PT, P0 ;  /* 0x00000009ff007c0c */ /* 0x000fda000bf06300 */
[----:B------:R-:W0:Y:S02]  /*0090*/  @!P0 LDC.64 R4, c[0x0][0x380] ;  /* 0x0000e000ff048b82 */ /* 0x000e240000000a00 */
[----:B0-----:R-:W-:-:S04]  /*00a0*/  @!P0 LEA R4, P1, R2, R4, 0x3 ;  /* 0x0000000402048211 */ /* 0x001fc800078218ff */
[----:B------:R-:W-:-:S06]  /*00b0*/  @!P0 LEA.HI.X R5, R2, R5, RZ, 0x3, P1 ;  /* 0x0000000502058211 */ /* 0x000fcc00008f1cff */
[----:B--2---:R-:W2:Y:S01]  /*00c0*/  @!P0 LDG.E.64 R4, desc[UR6][R4.64] ;  /* 0x0000000604048981 */ /* 0x004ea2000c1e1b00 */
[----:B------:R-:W0:Y:S01]  /*00d0*/  S2UR UR5, SR_CgaCtaId ;  /* 0x00000000000579c3 */ /* 0x000e220000008800 */
[----:B------:R-:W-:Y:S01]  /*00e0*/  UMOV UR4, 0x400 ;  /* 0x0000040000047882 */ /* 0x000fe20000000000 */
[----:B------:R-:W-:-:S04]  /*00f0*/  ISETP.GE.U32.AND P1, PT, R2, UR8, PT ;  /* 0x0000000802007c0c */ /* 0x000fc8000bf26070 */
[----:B------:R-:W-:Y:S01]  /*0100*/  ISETP.GE.AND.EX P1, PT, RZ, UR9, PT, P1 ;  /* 0x00000009ff007c0c */ /* 0x000fe2000bf26310 */
[----:B0-----:R-:W-:-:S06]  /*0110*/  ULEA UR4, UR5, UR4, 0x18 ;  /* 0x0000000405047291 */ /* 0x001fcc000f8ec0ff */
[----:B------:R-:W-:-:S05]  /*0120*/  LEA R7, R7, UR4, 0x3 ;  /* 0x0000000407077c11 */ /* 0x000fca000f8e18ff */
[----:B--2---:R0:W-:Y:S01]  /*0130*/  @!P0 STS.64 [R7], R4 ;  /* 0x0000000407008388 */ /* 0x0041e20000000a00 */
[----:B------:R-:W-:Y:S06]  /*0140*/  BAR.SYNC.DEFER_BLOCKING 0x0 ;  /* 0x0000000000007b1d */ /* 0x000fec0000010000 */
[----:B------:R-:W-:Y:S05]  /*0150*/  @P1 EXIT ;  /* 0x000000000000194d */ /* 0x000fea0003800000 */
[----:B0-----:R-:W0:Y:S01]  /*0160*/  LDS.64 R4, [R7] ;  /* 0x0000000007047984 */ /* 0x001e220000000a00 */
[----:B------:R-:W0:Y:S02]  /*0170*/  LDCU.64 UR4, c[0x0][0x3a0] ;  /* 0x00007400ff0477ac */ /* 0x000e240008000a00 */
[----:B0-----:R-:W-:-:S04]  /*0180*/  ISETP.NE.U32.AND P0, PT, R4, UR4, PT ;  /* 0x0000000404007c0c */ /* 0x001fc8000bf05070 */
[----:B------:R-:W-:-:S13]  /*0190*/  ISETP.NE.AND.EX P0, PT, R5, UR5, PT, P0 ;  /* 0x0000000505007c0c */ /* 0x000fda000bf05300 */
[----:B------:R-:W-:Y:S05]  /*01a0*/  @P0 EXIT ;  /* 0x000000000000094d */ /* 0x000fea0003800000 */
        /* <DEDUP_REMOVED lines=13> */
[----:B------:R-:W-:Y:S05]  /*0280*/  @P0 EXIT ;  /* 0x000000000000094d */ /* 0x000fea0003800000 */
[----:B------:R-:W0:Y:S01]  /*0290*/  LDC.64 R4, c[0x0][0x390] ;  /* 0x0000e400ff047b82 */ /* 0x000e220000000a00 */
[----:B------:R-:W-:Y:S02]  /*02a0*/  IMAD.MOV.U32 R3, RZ, RZ, RZ ;  /* 0x000000ffff037224 */ /* 0x000fe400078e00ff */
[----:B0-----:R-:W-:-:S05]  /*02b0*/  IMAD.WIDE R4, R7, 0x8, R4 ;  /* 0x0000000807047825 */ /* 0x001fca00078e0204 */
[----:B------:R-:W-:Y:S01]  /*02c0*/  STG.E.64 desc[UR6][R4.64], R2 ;  /* 0x0000000204007986 */ /* 0x000fe2000c101b06 */
[----:B------:R-:W-:Y:S05]  /*02d0*/  EXIT ;  /* 0x000000000000794d */ /* 0x000fea0003800000 */
.L_x_18:
        /* <DEDUP_REMOVED lines=10> */
.L_x_21:


//--------------------- .nv.shared._Z17parallelInnerJoinPxS_S_Pixx --------------------------
	.section	.nv.shared._Z17parallelInnerJoinPxS_S_Pixx,"aw",@nobits
	.sectionflags	@""
	.align	8
.nv.shared._Z17parallelInnerJoinPxS_S_Pixx:
	.zero		3072


//--------------------- .nv.shared.reserved.0     --------------------------
	.section	.nv.shared.reserved.0,"aw",@nobits
	.weak		__nv_reservedSMEM_offset_0_alias
	.size		__nv_reservedSMEM_offset_0_alias, 0, 64
	.other		__nv_reservedSMEM_offset_0_alias,@"STO_CUDA_RESERVED_SHARED STV_DEFAULT"
__nv_reservedSMEM_offset_0_alias:
	.zero		0
	.zero		64


//--------------------- .nv.shared._Z20parallelLinearSearchPxxS_Pix --------------------------
	.section	.nv.shared._Z20parallelLinearSearchPxxS_Pix,"aw",@nobits
	.sectionflags	@""
	.align	8
.nv.shared._Z20parallelLinearSearchPxxS_Pix:
	.zero		3072


//--------------------- .nv.constant0._Z17parallelInnerJoinPxS_S_Pixx --------------------------
	.section	.nv.constant0._Z17parallelInnerJoinPxS_S_Pixx,"a",@progbits
	.sectionflags	@""
	.align	4
.nv.constant0._Z17parallelInnerJoinPxS_S_Pixx:
	.zero		944


//--------------------- .nv.constant0._Z17parallelMergeSortPxS_xx --------------------------
	.section	.nv.constant0._Z17parallelMergeSortPxS_xx,"a",@progbits
	.sectionflags	@""
	.align	4
.nv.constant0._Z17parallelMergeSortPxS_xx:
	.zero		928


//--------------------- .nv.constant0._Z20parallelLinearSearchPxxS_Pix --------------------------
	.section	.nv.constant0._Z20parallelLinearSearchPxxS_Pix,"a",@progbits
	.sectionflags	@""
	.align	4
.nv.constant0._Z20parallelLinearSearchPxxS_Pix:
	.zero		936


//--------------------- SYMBOLS --------------------------

	.type		.nv.reservedSmem.offset0,@object
	.size		.nv.reservedSmem.offset0,0x4
	.type		.nv.reservedSmem.cap,@object
	.size		.nv.reservedSmem.cap,0x4
